	.headerflags	@"EF_CUDA_TEXMODE_UNIFIED EF_CUDA_64BIT_ADDRESS EF_CUDA_ACCELERATORS EF_CUDA_SM90 EF_CUDA_VIRTUAL_SM(EF_CUDA_SM90)"
	.elftype	@"ET_EXEC"


//--------------------- .nv.info                  --------------------------
	.section	.nv.info,"",@"SHT_CUDA_INFO"
	.align	4


	//----- nvinfo : EIATTR_REGCOUNT
	.align		4
        /*0000*/ 	.byte	0x04, 0x2f
        /*0002*/ 	.short	(.L_1 - .L_0)
	.align		4
.L_0:
        /*0004*/ 	.word	index@(triton_poi_fused_relu_threshold_backward_12)
        /*0008*/ 	.word	0x0000000c


	//----- nvinfo : EIATTR_MIN_STACK_SIZE
	.align		4
.L_1:
        /*000c*/ 	.byte	0x04, 0x12
        /*000e*/ 	.short	(.L_3 - .L_2)
	.align		4
.L_2:
        /*0010*/ 	.word	index@(triton_poi_fused_relu_threshold_backward_12)
        /*0014*/ 	.word	0x00000000


	//----- nvinfo : EIATTR_FRAME_SIZE
	.align		4
.L_3:
        /*0018*/ 	.byte	0x04, 0x11
        /*001a*/ 	.short	(.L_5 - .L_4)
	.align		4
.L_4:
        /*001c*/ 	.word	index@(triton_poi_fused_relu_threshold_backward_12)
        /*0020*/ 	.word	0x00000000


	//----- nvinfo : EIATTR_MIN_STACK_SIZE
	.align		4
.L_5:
        /*0024*/ 	.byte	0x04, 0x12
        /*0026*/ 	.short	(.L_7 - .L_6)
	.align		4
.L_6:
        /*0028*/ 	.word	index@(triton_poi_fused_relu_threshold_backward_12)
        /*002c*/ 	.word	0x00000000
.L_7:


//--------------------- .nv.info.triton_poi_fused_relu_threshold_backward_12 --------------------------
	.section	.nv.info.triton_poi_fused_relu_threshold_backward_12,"",@"SHT_CUDA_INFO"
	.sectionflags	@""
	.align	4


	//----- nvinfo : EIATTR_CUDA_API_VERSION
	.align		4
        /*0000*/ 	.byte	0x04, 0x37
        /*0002*/ 	.short	(.L_9 - .L_8)
.L_8:
        /*0004*/ 	.word	0x0000007c


	//----- nvinfo : EIATTR_KPARAM_INFO
	.align		4
.L_9:
        /*0008*/ 	.byte	0x04, 0x17
        /*000a*/ 	.short	(.L_11 - .L_10)
.L_10:
        /*000c*/ 	.word	0x00000000
        /*0010*/ 	.short	0x0003
        /*0012*/ 	.short	0x0018
        /*0014*/ 	.byte	0x00, 0xf0, 0x11, 0x00


	//----- nvinfo : EIATTR_KPARAM_INFO
	.align		4
.L_11:
        /*0018*/ 	.byte	0x04, 0x17
        /*001a*/ 	.short	(.L_13 - .L_12)
.L_12:
        /*001c*/ 	.word	0x00000000
        /*0020*/ 	.short	0x0002
        /*0022*/ 	.short	0x0010
        /*0024*/ 	.byte	0x00, 0xf4, 0x21, 0x00


	//----- nvinfo : EIATTR_KPARAM_INFO
	.align		4
.L_13:
        /*0028*/ 	.byte	0x04, 0x17
        /*002a*/ 	.short	(.L_15 - .L_14)
.L_14:
        /*002c*/ 	.word	0x00000000
        /*0030*/ 	.short	0x0001
        /*0032*/ 	.short	0x0008
        /*0034*/ 	.byte	0x00, 0xf4, 0x21, 0x00


	//----- nvinfo : EIATTR_KPARAM_INFO
	.align		4
.L_15:
        /*0038*/ 	.byte	0x04, 0x17
        /*003a*/ 	.short	(.L_17 - .L_16)
.L_16:
        /*003c*/ 	.word	0x00000000
        /*0040*/ 	.short	0x0000
        /*0042*/ 	.short	0x0000
        /*0044*/ 	.byte	0x00, 0xf4, 0x21, 0x00


	//----- nvinfo : EIATTR_SPARSE_MMA_MASK
	.align		4
.L_17:
        /*0048*/ 	.byte	0x03, 0x50
        /*004a*/ 	.short	0x0000


	//----- nvinfo : EIATTR_MAXREG_COUNT
	.align		4
        /*004c*/ 	.byte	0x03, 0x1b
        /*004e*/ 	.short	0x00ff


	//----- nvinfo : EIATTR_EXIT_INSTR_OFFSETS
	.align		4
        /*0050*/ 	.byte	0x04, 0x1c
        /*0052*/ 	.short	(.L_19 - .L_18)


	//   ....[0]....
.L_18:
        /*0054*/ 	.word	0x00000220


	//----- nvinfo : EIATTR_REQNTID
	.align		4
.L_19:
        /*0058*/ 	.byte	0x04, 0x10
        /*005a*/ 	.short	(.L_21 - .L_20)
.L_20:
        /*005c*/ 	.word	0x00000080
        /*0060*/ 	.word	0x00000001
        /*0064*/ 	.word	0x00000001


	//----- nvinfo : EIATTR_CBANK_PARAM_SIZE
	.align		4
.L_21:
        /*0068*/ 	.byte	0x03, 0x19
        /*006a*/ 	.short	0x001c


	//----- nvinfo : EIATTR_PARAM_CBANK
	.align		4
        /*006c*/ 	.byte	0x04, 0x0a
        /*006e*/ 	.short	(.L_23 - .L_22)
	.align		4
.L_22:
        /*0070*/ 	.word	index@(.nv.constant0.triton_poi_fused_relu_threshold_backward_12)
        /*0074*/ 	.short	0x0210
        /*0076*/ 	.short	0x001c


	//----- nvinfo : EIATTR_SW_WAR
	.align		4
.L_23:
        /*0078*/ 	.byte	0x04, 0x36
        /*007a*/ 	.short	(.L_25 - .L_24)
.L_24:
        /*007c*/ 	.word	0x00000008
.L_25:


//--------------------- .nv.callgraph             --------------------------
	.section	.nv.callgraph,"",@"SHT_CUDA_CALLGRAPH"
	.align	4
	.sectionentsize	8
	.align		4
        /*0000*/ 	.word	0x00000000
	.align		4
        /*0004*/ 	.word	0xffffffff
	.align		4
        /*0008*/ 	.word	0x00000000
	.align		4
        /*000c*/ 	.word	0xfffffffe
	.align		4
        /*0010*/ 	.word	0x00000000
	.align		4
        /*0014*/ 	.word	0xfffffffd
	.align		4
        /*0018*/ 	.word	0x00000000
	.align		4
        /*001c*/ 	.word	0xfffffffc


//--------------------- .text.triton_poi_fused_relu_threshold_backward_12 --------------------------
	.section	.text.triton_poi_fused_relu_threshold_backward_12,"ax",@progbits
	.align	128
        .global         triton_poi_fused_relu_threshold_backward_12
        .type           triton_poi_fused_relu_threshold_backward_12,@function
        .size           triton_poi_fused_relu_threshold_backward_12,(.L_x_1 - triton_poi_fused_relu_threshold_backward_12)
        .other          triton_poi_fused_relu_threshold_backward_12,@"STO_CUDA_ENTRY STV_DEFAULT"
triton_poi_fused_relu_threshold_backward_12:
.text.triton_poi_fused_relu_threshold_backward_12:
[----:B------:R-:W-:Y:S01]  /*0000*/  LDC R1, c[0x0][0x28] ;  /* 0x00000a00ff017b82 */ /* 0x000fe20000000800 */
[----:B------:R-:W1:Y:S07]  /*0010*/  S2R R0, SR_TID.X ;  /* 0x0000000000007919 */ /* 0x000e6e0000002100 */
[----:B------:R-:W2:Y:S01]  /*0020*/  LDC.64 R4, c[0x0][0x218] ;  /* 0x00008600ff047b82 */ /* 0x000ea20000000a00 */
[----:B------:R-:W-:Y:S01]  /*0030*/  ULDC.64 UR4, c[0x0][0x208] ;  /* 0x0000820000047ab9 */ /* 0x000fe20000000a00 */
[----:B------:R-:W-:Y:S01]  /*0040*/  ULDC.64 UR6, c[0x0][0x220] ;  /* 0x0000880000067ab9 */ /* 0x000fe20000000a00 */
[----:B------:R-:W3:Y:S05]  /*0050*/  S2R R7, SR_CTAID.X ;  /* 0x0000000000077919 */ /* 0x000eea0000002500 */
[----:B------:R-:W4:Y:S01]  /*0060*/  LDC.64 R2, c[0x0][0x210] ;  /* 0x00008400ff027b82 */ /* 0x000f220000000a00 */
[----:B-1----:R-:W-:Y:S01]  /*0070*/  IMAD.SHL.U32 R0, R0, 0x2, RZ ;  /* 0x0000000200007824 */ /* 0x002fe200078e00ff */
[----:B---3--:R-:W-:-:S04]  /*0080*/  SHF.R.S32.HI R6, RZ, 0x17, R7 ;  /* 0x00000017ff067819 */ /* 0x008fc80000011407 */
[----:B------:R-:W-:-:S05]  /*0090*/  LOP3.LUT R0, R0, 0xfe, RZ, 0xc0, !PT ;  /* 0x000000fe00007812 */ /* 0x000fca00078ec0ff */
[----:B------:R-:W-:Y:S01]  /*00a0*/  IMAD R7, R7, 0x100, R0 ;  /* 0x0000010007077824 */ /* 0x000fe200078e0200 */
[----:B------:R-:W-:-:S03]  /*00b0*/  SGXT R0, R6, 0x1 ;  /* 0x000000010600781a */ /* 0x000fc60000000200 */
[----:B----4-:R-:W-:Y:S01]  /*00c0*/  IMAD.WIDE R2, R7, 0x4, R2 ;  /* 0x0000000407027825 */ /* 0x010fe200078e0202 */
[----:B------:R-:W-:-:S04]  /*00d0*/  LEA.HI R0, R0, R7, RZ, 0xb ;  /* 0x0000000700007211 */ /* 0x000fc800078f58ff */
[----:B------:R-:W-:-:S05]  /*00e0*/  LOP3.LUT R0, R0, 0xfffff800, RZ, 0xc0, !PT ;  /* 0xfffff80000007812 */ /* 0x000fca00078ec0ff */
[----:B------:R-:W-:-:S04]  /*00f0*/  IMAD.IADD R9, R7, 0x1, -R0 ;  /* 0x0000000107097824 */ /* 0x000fc800078e0a00 */
[----:B--2---:R-:W-:Y:S02]  /*0100*/  IMAD.WIDE R4, R9, 0x4, R4 ;  /* 0x0000000409047825 */ /* 0x004fe400078e0204 */
[----:B------:R-:W2:Y:S04]  /*0110*/  LDG.E.64 R8, desc[UR4][R2.64] ;  /* 0x0000000402087981 */ /* 0x000ea8000c1e1b00 */
[----:B------:R-:W2:Y:S01]  /*0120*/  LDG.E.EL.64 R4, desc[UR4][R4.64] ;  /* 0x0000000404047981 */ /* 0x000ea2000c2e1b00 */
[----:B------:R-:W-:-:S04]  /*0130*/  IADD3 R6, P2, R7, UR6, RZ ;  /* 0x0000000607067c10 */ /* 0x000fc8000ff5e0ff */
[----:B------:R-:W-:Y:S02]  /*0140*/  LEA.HI.X.SX32 R7, R7, UR7, 0x1, P2 ;  /* 0x0000000707077c11 */ /* 0x000fe400090f0eff */
[C---:B--2---:R-:W-:Y:S01]  /*0150*/  FSETP.GEU.AND P1, PT, R8.reuse, -R4, PT ;  /* 0x800000040800720b */ /* 0x044fe20003f2e000 */
[----:B------:R-:W-:Y:S01]  /*0160*/  FADD R8, R8, R4 ;  /* 0x0000000408087221 */ /* 0x000fe20000000000 */
[C---:B------:R-:W-:Y:S01]  /*0170*/  FADD R0, R9.reuse, R5 ;  /* 0x0000000509007221 */ /* 0x040fe20000000000 */
[----:B------:R-:W-:-:S03]  /*0180*/  FSETP.GEU.AND P0, PT, R9, -R5, PT ;  /* 0x800000050900720b */ /* 0x000fc60003f0e000 */
[----:B------:R-:W-:Y:S02]  /*0190*/  FSEL R8, R8, RZ, P1 ;  /* 0x000000ff08087208 */ /* 0x000fe40000800000 */
[----:B------:R-:W-:Y:S02]  /*01a0*/  FSEL R9, R0, RZ, P0 ;  /* 0x000000ff00097208 */ /* 0x000fe40000000000 */
[----:B------:R-:W-:Y:S02]  /*01b0*/  FSETP.GTU.AND P1, PT, R8, RZ, PT ;  /* 0x000000ff0800720b */ /* 0x000fe40003f2c000 */
[----:B------:R-:W-:Y:S01]  /*01c0*/  FSETP.GTU.AND P0, PT, R9, RZ, PT ;  /* 0x000000ff0900720b */ /* 0x000fe20003f0c000 */
[----:B------:R-:W-:Y:S01]  /*01d0*/  STG.E.64 desc[UR4][R2.64], R8 ;  /* 0x0000000802007986 */ /* 0x000fe2000c101b04 */
[----:B------:R-:W-:Y:S02]  /*01e0*/  SEL R0, RZ, 0x1, P1 ;  /* 0x00000001ff007807 */ /* 0x000fe40000800000 */
[----:B------:R-:W-:-:S05]  /*01f0*/  SEL R5, RZ, 0x100, P0 ;  /* 0x00000100ff057807 */ /* 0x000fca0000000000 */
[----:B------:R-:W-:-:S05]  /*0200*/  IMAD.IADD R5, R0, 0x1, R5 ;  /* 0x0000000100057824 */ /* 0x000fca00078e0205 */
[----:B------:R-:W-:Y:S01]  /*0210*/  STG.E.U16 desc[UR4][R6.64], R5 ;  /* 0x0000000506007986 */ /* 0x000fe2000c101504 */
[----:B------:R-:W-:Y:S05]  /*0220*/  EXIT ;  /* 0x000000000000794d */ /* 0x000fea0003800000 */
.L_x_0:
[----:B------:R-:W-:-:S00]  /*0230*/  BRA `(.L_x_0) ;  /* 0xfffffffc00fc7947 */ /* 0x000fc0000383ffff */
[----:B------:R-:W-:-:S00]  /*0240*/  NOP ;  /* 0x0000000000007918 */ /* 0x000fc00000000000 */
        /* <DEDUP_REMOVED lines=11> */
.L_x_1:


//--------------------- .nv.constant0.triton_poi_fused_relu_threshold_backward_12 --------------------------
	.section	.nv.constant0.triton_poi_fused_relu_threshold_backward_12,"a",@progbits
	.sectionflags	@""
	.align	4
.nv.constant0.triton_poi_fused_relu_threshold_backward_12:
	.zero		556
